	.headerflags	@"EF_CUDA_TEXMODE_UNIFIED EF_CUDA_64BIT_ADDRESS EF_CUDA_ACCELERATORS EF_CUDA_SM90 EF_CUDA_VIRTUAL_SM(EF_CUDA_SM90)"
	.elftype	@"ET_EXEC"


//--------------------- .nv.info                  --------------------------
	.section	.nv.info,"",@"SHT_CUDA_INFO"
	.align	4


	//----- nvinfo : EIATTR_REGCOUNT
	.align		4
        /*0000*/ 	.byte	0x04, 0x2f
        /*0002*/ 	.short	(.L_1 - .L_0)
	.align		4
.L_0:
        /*0004*/ 	.word	index@(triton_poi_fused_leaky_relu_8)
        /*0008*/ 	.word	0x00000010


	//----- nvinfo : EIATTR_MIN_STACK_SIZE
	.align		4
.L_1:
        /*000c*/ 	.byte	0x04, 0x12
        /*000e*/ 	.short	(.L_3 - .L_2)
	.align		4
.L_2:
        /*0010*/ 	.word	index@(triton_poi_fused_leaky_relu_8)
        /*0014*/ 	.word	0x00000000


	//----- nvinfo : EIATTR_FRAME_SIZE
	.align		4
.L_3:
        /*0018*/ 	.byte	0x04, 0x11
        /*001a*/ 	.short	(.L_5 - .L_4)
	.align		4
.L_4:
        /*001c*/ 	.word	index@(triton_poi_fused_leaky_relu_8)
        /*0020*/ 	.word	0x00000000


	//----- nvinfo : EIATTR_MIN_STACK_SIZE
	.align		4
.L_5:
        /*0024*/ 	.byte	0x04, 0x12
        /*0026*/ 	.short	(.L_7 - .L_6)
	.align		4
.L_6:
        /*0028*/ 	.word	index@(triton_poi_fused_leaky_relu_8)
        /*002c*/ 	.word	0x00000000
.L_7:


//--------------------- .nv.info.triton_poi_fused_leaky_relu_8 --------------------------
	.section	.nv.info.triton_poi_fused_leaky_relu_8,"",@"SHT_CUDA_INFO"
	.sectionflags	@""
	.align	4


	//----- nvinfo : EIATTR_CUDA_API_VERSION
	.align		4
        /*0000*/ 	.byte	0x04, 0x37
        /*0002*/ 	.short	(.L_9 - .L_8)
.L_8:
        /*0004*/ 	.word	0x0000007c


	//----- nvinfo : EIATTR_KPARAM_INFO
	.align		4
.L_9:
        /*0008*/ 	.byte	0x04, 0x17
        /*000a*/ 	.short	(.L_11 - .L_10)
.L_10:
        /*000c*/ 	.word	0x00000000
        /*0010*/ 	.short	0x0003
        /*0012*/ 	.short	0x0018
        /*0014*/ 	.byte	0x00, 0xf0, 0x11, 0x00


	//----- nvinfo : EIATTR_KPARAM_INFO
	.align		4
.L_11:
        /*0018*/ 	.byte	0x04, 0x17
        /*001a*/ 	.short	(.L_13 - .L_12)
.L_12:
        /*001c*/ 	.word	0x00000000
        /*0020*/ 	.short	0x0002
        /*0022*/ 	.short	0x0010
        /*0024*/ 	.byte	0x00, 0xf4, 0x21, 0x00


	//----- nvinfo : EIATTR_KPARAM_INFO
	.align		4
.L_13:
        /*0028*/ 	.byte	0x04, 0x17
        /*002a*/ 	.short	(.L_15 - .L_14)
.L_14:
        /*002c*/ 	.word	0x00000000
        /*0030*/ 	.short	0x0001
        /*0032*/ 	.short	0x0008
        /*0034*/ 	.byte	0x00, 0xf4, 0x21, 0x00


	//----- nvinfo : EIATTR_KPARAM_INFO
	.align		4
.L_15:
        /*0038*/ 	.byte	0x04, 0x17
        /*003a*/ 	.short	(.L_17 - .L_16)
.L_16:
        /*003c*/ 	.word	0x00000000
        /*0040*/ 	.short	0x0000
        /*0042*/ 	.short	0x0000
        /*0044*/ 	.byte	0x00, 0xf4, 0x21, 0x00


	//----- nvinfo : EIATTR_SPARSE_MMA_MASK
	.align		4
.L_17:
        /*0048*/ 	.byte	0x03, 0x50
        /*004a*/ 	.short	0x0000


	//----- nvinfo : EIATTR_MAXREG_COUNT
	.align		4
        /*004c*/ 	.byte	0x03, 0x1b
        /*004e*/ 	.short	0x00ff


	//----- nvinfo : EIATTR_EXIT_INSTR_OFFSETS
	.align		4
        /*0050*/ 	.byte	0x04, 0x1c
        /*0052*/ 	.short	(.L_19 - .L_18)


	//   ....[0]....
.L_18:
        /*0054*/ 	.word	0x00000230


	//   ....[1]....
        /*0058*/ 	.word	0x00000250


	//----- nvinfo : EIATTR_REQNTID
	.align		4
.L_19:
        /*005c*/ 	.byte	0x04, 0x10
        /*005e*/ 	.short	(.L_21 - .L_20)
.L_20:
        /*0060*/ 	.word	0x00000080
        /*0064*/ 	.word	0x00000001
        /*0068*/ 	.word	0x00000001


	//----- nvinfo : EIATTR_CBANK_PARAM_SIZE
	.align		4
.L_21:
        /*006c*/ 	.byte	0x03, 0x19
        /*006e*/ 	.short	0x001c


	//----- nvinfo : EIATTR_PARAM_CBANK
	.align		4
        /*0070*/ 	.byte	0x04, 0x0a
        /*0072*/ 	.short	(.L_23 - .L_22)
	.align		4
.L_22:
        /*0074*/ 	.word	index@(.nv.constant0.triton_poi_fused_leaky_relu_8)
        /*0078*/ 	.short	0x0210
        /*007a*/ 	.short	0x001c


	//----- nvinfo : EIATTR_SW_WAR
	.align		4
.L_23:
        /*007c*/ 	.byte	0x04, 0x36
        /*007e*/ 	.short	(.L_25 - .L_24)
.L_24:
        /*0080*/ 	.word	0x00000008
.L_25:


//--------------------- .nv.callgraph             --------------------------
	.section	.nv.callgraph,"",@"SHT_CUDA_CALLGRAPH"
	.align	4
	.sectionentsize	8
	.align		4
        /*0000*/ 	.word	0x00000000
	.align		4
        /*0004*/ 	.word	0xffffffff
	.align		4
        /*0008*/ 	.word	0x00000000
	.align		4
        /*000c*/ 	.word	0xfffffffe
	.align		4
        /*0010*/ 	.word	0x00000000
	.align		4
        /*0014*/ 	.word	0xfffffffd
	.align		4
        /*0018*/ 	.word	0x00000000
	.align		4
        /*001c*/ 	.word	0xfffffffc


//--------------------- .text.triton_poi_fused_leaky_relu_8 --------------------------
	.section	.text.triton_poi_fused_leaky_relu_8,"ax",@progbits
	.align	128
        .global         triton_poi_fused_leaky_relu_8
        .type           triton_poi_fused_leaky_relu_8,@function
        .size           triton_poi_fused_leaky_relu_8,(.L_x_1 - triton_poi_fused_leaky_relu_8)
        .other          triton_poi_fused_leaky_relu_8,@"STO_CUDA_ENTRY STV_DEFAULT"
triton_poi_fused_leaky_relu_8:
.text.triton_poi_fused_leaky_relu_8:
[----:B------:R-:W0:Y:S02]  /*0000*/  LDC R1, c[0x0][0x28] ;  /* 0x00000a00ff017b82 */ /* 0x000e240000000800 */
[----:B------:R-:W1:Y:S01]  /*0010*/  S2R R0, SR_TID.X ;  /* 0x0000000000007919 */ /* 0x000e620000002100 */
[----:B------:R-:W2:Y:S01]  /*0020*/  LDC.64 R4, c[0x0][0x218] ;  /* 0x00008600ff047b82 */ /* 0x000ea20000000a00 */
[----:B------:R-:W-:Y:S01]  /*0030*/  IMAD.MOV.U32 R11, RZ, RZ, RZ ;  /* 0x000000ffff0b7224 */ /* 0x000fe200078e00ff */
[----:B------:R-:W-:Y:S01]  /*0040*/  ULDC.64 UR4, c[0x0][0x208] ;  /* 0x0000820000047ab9 */ /* 0x000fe20000000a00 */
[----:B------:R-:W3:Y:S01]  /*0050*/  S2R R7, SR_CTAID.X ;  /* 0x0000000000077919 */ /* 0x000ee20000002500 */
[----:B------:R-:W-:-:S04]  /*0060*/  ULDC.64 UR6, c[0x0][0x220] ;  /* 0x0000880000067ab9 */ /* 0x000fc80000000a00 */
[----:B------:R-:W4:Y:S01]  /*0070*/  LDC.64 R2, c[0x0][0x210] ;  /* 0x00008400ff027b82 */ /* 0x000f220000000a00 */
[----:B-1----:R-:W-:Y:S01]  /*0080*/  IMAD.SHL.U32 R0, R0, 0x2, RZ ;  /* 0x0000000200007824 */ /* 0x002fe200078e00ff */
[----:B---3--:R-:W-:-:S04]  /*0090*/  SHF.R.S32.HI R6, RZ, 0x17, R7 ;  /* 0x00000017ff067819 */ /* 0x008fc80000011407 */
[----:B------:R-:W-:-:S05]  /*00a0*/  LOP3.LUT R0, R0, 0xfe, RZ, 0xc0, !PT ;  /* 0x000000fe00007812 */ /* 0x000fca00078ec0ff */
[----:B------:R-:W-:Y:S01]  /*00b0*/  IMAD R7, R7, 0x100, R0 ;  /* 0x0000010007077824 */ /* 0x000fe200078e0200 */
[----:B------:R-:W-:-:S03]  /*00c0*/  SGXT R0, R6, 0x1 ;  /* 0x000000010600781a */ /* 0x000fc60000000200 */
[C---:B----4-:R-:W-:Y:S01]  /*00d0*/  IMAD.WIDE R2, R7.reuse, 0x4, R2 ;  /* 0x0000000407027825 */ /* 0x050fe200078e0202 */
[----:B------:R-:W-:Y:S02]  /*00e0*/  LEA.HI R0, R0, R7, RZ, 0x5 ;  /* 0x0000000700007211 */ /* 0x000fe400078f28ff */
[----:B------:R-:W-:Y:S02]  /*00f0*/  ISETP.GE.AND P2, PT, R7, 0x400, PT ;  /* 0x000004000700780c */ /* 0x000fe40003f46270 */
[----:B------:R-:W-:Y:S01]  /*0100*/  SHF.R.S32.HI R9, RZ, 0x5, R0 ;  /* 0x00000005ff097819 */ /* 0x000fe20000011400 */
[----:B------:R-:W-:-:S04]  /*0110*/  IMAD.MOV.U32 R0, RZ, RZ, RZ ;  /* 0x000000ffff007224 */ /* 0x000fc800078e00ff */
[----:B--2---:R-:W-:Y:S01]  /*0120*/  IMAD.WIDE R4, R9, 0x4, R4 ;  /* 0x0000000409047825 */ /* 0x004fe200078e0204 */
[----:B------:R-:W-:-:S05]  /*0130*/  CS2R R8, SRZ ;  /* 0x0000000000087805 */ /* 0x000fca000001ff00 */
[----:B------:R-:W2:Y:S04]  /*0140*/  @!P2 LDG.E.EL R11, desc[UR4][R4.64] ;  /* 0x00000004040ba981 */ /* 0x000ea8000c2e1900 */
[----:B------:R-:W2:Y:S04]  /*0150*/  @!P2 LDG.E.64 R8, desc[UR4][R2.64] ;  /* 0x000000040208a981 */ /* 0x000ea8000c1e1b00 */
[----:B------:R-:W3:Y:S01]  /*0160*/  @!P2 LDG.E.EL R0, desc[UR4][R4.64] ;  /* 0x000000040400a981 */ /* 0x000ee2000c2e1900 */
[----:B------:R-:W-:-:S04]  /*0170*/  IADD3 R6, P3, R7, UR6, RZ ;  /* 0x0000000607067c10 */ /* 0x000fc8000ff7e0ff */
[----:B------:R-:W-:Y:S02]  /*0180*/  LEA.HI.X.SX32 R7, R7, UR7, 0x1, P3 ;  /* 0x0000000707077c11 */ /* 0x000fe400098f0eff */
[----:B--2---:R-:W-:Y:S02]  /*0190*/  FSETP.GT.AND P1, PT, R8, -R11, PT ;  /* 0x8000000b0800720b */ /* 0x004fe40003f24000 */
[----:B---3--:R-:W-:Y:S02]  /*01a0*/  FSETP.GT.AND P0, PT, R9, -R0, PT ;  /* 0x800000000900720b */ /* 0x008fe40003f04000 */
[----:B------:R-:W-:Y:S02]  /*01b0*/  SEL R10, RZ, 0x1, !P1 ;  /* 0x00000001ff0a7807 */ /* 0x000fe40004800000 */
[----:B------:R-:W-:Y:S01]  /*01c0*/  SEL R13, RZ, 0x100, !P0 ;  /* 0x00000100ff0d7807 */ /* 0x000fe20004000000 */
[----:B------:R-:W-:-:S04]  /*01d0*/  FADD R8, R11, R8 ;  /* 0x000000080b087221 */ /* 0x000fc80000000000 */
[----:B------:R-:W-:Y:S02]  /*01e0*/  IMAD.IADD R13, R10, 0x1, R13 ;  /* 0x000000010a0d7824 */ /* 0x000fe400078e020d */
[----:B------:R-:W-:Y:S01]  /*01f0*/  FADD R9, R0, R9 ;  /* 0x0000000900097221 */ /* 0x000fe20000000000 */
[----:B------:R-:W-:Y:S02]  /*0200*/  @!P1 FMUL R8, R8, 0.20000000298023223877 ;  /* 0x3e4ccccd08089820 */ /* 0x000fe40000400000 */
[----:B------:R1:W-:Y:S01]  /*0210*/  @!P2 STG.E.U16 desc[UR4][R6.64], R13 ;  /* 0x0000000d0600a986 */ /* 0x0003e2000c101504 */
[----:B------:R-:W-:Y:S01]  /*0220*/  @!P0 FMUL R9, R9, 0.20000000298023223877 ;  /* 0x3e4ccccd09098820 */ /* 0x000fe20000400000 */
[----:B------:R-:W-:Y:S06]  /*0230*/  @P2 EXIT ;  /* 0x000000000000294d */ /* 0x000fec0003800000 */
[----:B------:R-:W-:Y:S01]  /*0240*/  STG.E.64 desc[UR4][R2.64], R8 ;  /* 0x0000000802007986 */ /* 0x000fe2000c101b04 */
[----:B------:R-:W-:Y:S05]  /*0250*/  EXIT ;  /* 0x000000000000794d */ /* 0x000fea0003800000 */
.L_x_0:
[----:B------:R-:W-:-:S00]  /*0260*/  BRA `(.L_x_0) ;  /* 0xfffffffc00fc7947 */ /* 0x000fc0000383ffff */
[----:B------:R-:W-:-:S00]  /*0270*/  NOP ;  /* 0x0000000000007918 */ /* 0x000fc00000000000 */
        /* <DEDUP_REMOVED lines=8> */
.L_x_1:


//--------------------- .nv.constant0.triton_poi_fused_leaky_relu_8 --------------------------
	.section	.nv.constant0.triton_poi_fused_leaky_relu_8,"a",@progbits
	.sectionflags	@""
	.align	4
.nv.constant0.triton_poi_fused_leaky_relu_8:
	.zero		556
